//
// Generated by NVIDIA NVVM Compiler
//
// Compiler Build ID: CL-36424714
// Cuda compilation tools, release 13.0, V13.0.88
// Based on NVVM 20.0.0
//

.version 9.0
.target sm_100
.address_size 64

	// .globl	_Z28BrentKungExclusiveScanKernelPiS_iS_
.global .align 4 .u32 blockCounter1;
.global .align 4 .u32 blockCounter2;
// _ZZ28BrentKungExclusiveScanKernelPiS_iS_E5s_bid has been demoted
.extern .shared .align 16 .b8 s_data[];

.visible .entry _Z28BrentKungExclusiveScanKernelPiS_iS_(
	.param .u64 .ptr .align 1 _Z28BrentKungExclusiveScanKernelPiS_iS__param_0,
	.param .u64 .ptr .align 1 _Z28BrentKungExclusiveScanKernelPiS_iS__param_1,
	.param .u32 _Z28BrentKungExclusiveScanKernelPiS_iS__param_2,
	.param .u64 .ptr .align 1 _Z28BrentKungExclusiveScanKernelPiS_iS__param_3
)
{
	.reg .pred 	%p<17>;
	.reg .b32 	%r<67>;
	.reg .b64 	%rd<21>;
	// demoted variable
	.shared .align 4 .u32 _ZZ28BrentKungExclusiveScanKernelPiS_iS_E5s_bid;
	ld.param.u64 	%rd4, [_Z28BrentKungExclusiveScanKernelPiS_iS__param_0];
	ld.param.u64 	%rd5, [_Z28BrentKungExclusiveScanKernelPiS_iS__param_1];
	ld.param.u32 	%r17, [_Z28BrentKungExclusiveScanKernelPiS_iS__param_2];
	ld.param.u64 	%rd6, [_Z28BrentKungExclusiveScanKernelPiS_iS__param_3];
	cvta.to.global.u64 	%rd1, %rd5;
	cvta.to.global.u64 	%rd2, %rd6;
	cvta.to.global.u64 	%rd3, %rd4;
	mov.u32 	%r1, %tid.x;
	setp.ne.s32 	%p1, %r1, 0;
	@%p1 bra 	$L__BB0_2;
	atom.global.add.u32 	%r18, [blockCounter1], 1;
	st.shared.u32 	[_ZZ28BrentKungExclusiveScanKernelPiS_iS_E5s_bid], %r18;
$L__BB0_2:
	bar.sync 	0;
	ld.shared.u32 	%r2, [_ZZ28BrentKungExclusiveScanKernelPiS_iS_E5s_bid];
	mov.u32 	%r66, %ntid.x;
	shl.b32 	%r4, %r66, 1;
	mad.lo.s32 	%r5, %r4, %r2, %r1;
	add.s32 	%r6, %r5, %r66;
	setp.ge.s32 	%p2, %r5, %r17;
	setp.lt.s32 	%p3, %r5, 1;
	shl.b32 	%r19, %r1, 2;
	mov.u32 	%r20, s_data;
	add.s32 	%r7, %r20, %r19;
	or.pred  	%p4, %p2, %p3;
	@%p4 bra 	$L__BB0_4;
	add.s32 	%r22, %r5, -1;
	mul.wide.u32 	%rd7, %r22, 4;
	add.s64 	%rd8, %rd3, %rd7;
	ld.global.u32 	%r23, [%rd8];
	st.shared.u32 	[%r7], %r23;
	bra.uni 	$L__BB0_5;
$L__BB0_4:
	mov.b32 	%r21, 0;
	st.shared.u32 	[%r7], %r21;
$L__BB0_5:
	setp.ge.s32 	%p5, %r6, %r17;
	shl.b32 	%r24, %r66, 2;
	add.s32 	%r8, %r7, %r24;
	@%p5 bra 	$L__BB0_7;
	mul.wide.s32 	%rd9, %r6, 4;
	add.s64 	%rd10, %rd3, %rd9;
	ld.global.u32 	%r25, [%rd10+-4];
	st.shared.u32 	[%r8], %r25;
$L__BB0_7:
	shl.b32 	%r27, %r1, 1;
	add.s32 	%r9, %r27, 2;
	mov.b32 	%r65, 1;
$L__BB0_8:
	bar.sync 	0;
	mul.lo.s32 	%r11, %r65, %r9;
	add.s32 	%r28, %r11, -1;
	setp.ge.u32 	%p6, %r28, %r4;
	@%p6 bra 	$L__BB0_10;
	sub.s32 	%r29, %r11, %r65;
	shl.b32 	%r30, %r29, 2;
	add.s32 	%r32, %r20, %r30;
	ld.shared.u32 	%r33, [%r32+-4];
	shl.b32 	%r34, %r65, 2;
	add.s32 	%r35, %r32, %r34;
	ld.shared.u32 	%r36, [%r35+-4];
	add.s32 	%r37, %r36, %r33;
	st.shared.u32 	[%r35+-4], %r37;
$L__BB0_10:
	shl.b32 	%r65, %r65, 1;
	setp.lt.u32 	%p7, %r65, %r4;
	@%p7 bra 	$L__BB0_8;
	setp.lt.u32 	%p8, %r66, 2;
	@%p8 bra 	$L__BB0_15;
$L__BB0_12:
	shr.u32 	%r14, %r66, 1;
	bar.sync 	0;
	mul.lo.s32 	%r15, %r14, %r9;
	add.s32 	%r38, %r15, %r14;
	add.s32 	%r39, %r38, -1;
	setp.ge.u32 	%p9, %r39, %r4;
	@%p9 bra 	$L__BB0_14;
	shl.b32 	%r40, %r15, 2;
	add.s32 	%r42, %r20, %r40;
	ld.shared.u32 	%r43, [%r42+-4];
	shl.b32 	%r44, %r14, 2;
	add.s32 	%r45, %r42, %r44;
	ld.shared.u32 	%r46, [%r45+-4];
	add.s32 	%r47, %r46, %r43;
	st.shared.u32 	[%r45+-4], %r47;
$L__BB0_14:
	setp.gt.u32 	%p10, %r66, 3;
	mov.u32 	%r66, %r14;
	@%p10 bra 	$L__BB0_12;
$L__BB0_15:
	setp.ne.s32 	%p11, %r1, 0;
	shl.b32 	%r48, %r4, 2;
	add.s32 	%r16, %r20, %r48;
	@%p11 bra 	$L__BB0_20;
	ld.shared.u32 	%r50, [%r16+-4];
	mul.wide.s32 	%rd11, %r2, 4;
	add.s64 	%rd12, %rd2, %rd11;
	st.global.u32 	[%rd12], %r50;
	setp.lt.s32 	%p12, %r2, 1;
	@%p12 bra 	$L__BB0_19;
$L__BB0_17:
	atom.global.or.b32 	%r51, [blockCounter2], 0;
	setp.lt.s32 	%p13, %r51, %r2;
	@%p13 bra 	$L__BB0_17;
	add.s32 	%r52, %r2, -1;
	mul.wide.u32 	%rd13, %r52, 4;
	add.s64 	%rd14, %rd2, %rd13;
	ld.global.u32 	%r53, [%rd14];
	st.shared.u32 	[%r16], %r53;
	mul.wide.u32 	%rd15, %r2, 4;
	add.s64 	%rd16, %rd2, %rd15;
	ld.global.u32 	%r54, [%rd16];
	add.s32 	%r55, %r54, %r53;
	st.global.u32 	[%rd16], %r55;
	membar.gl;
$L__BB0_19:
	atom.global.add.u32 	%r56, [blockCounter2], 1;
$L__BB0_20:
	bar.sync 	0;
	setp.lt.s32 	%p14, %r2, 1;
	@%p14 bra 	$L__BB0_22;
	ld.shared.u32 	%r57, [%r16];
	ld.shared.u32 	%r58, [%r7];
	add.s32 	%r59, %r58, %r57;
	st.shared.u32 	[%r7], %r59;
	ld.shared.u32 	%r60, [%r16];
	ld.shared.u32 	%r61, [%r8];
	add.s32 	%r62, %r61, %r60;
	st.shared.u32 	[%r8], %r62;
$L__BB0_22:
	setp.ge.s32 	%p15, %r5, %r17;
	@%p15 bra 	$L__BB0_24;
	ld.shared.u32 	%r63, [%r7];
	mul.wide.s32 	%rd17, %r5, 4;
	add.s64 	%rd18, %rd1, %rd17;
	st.global.u32 	[%rd18], %r63;
$L__BB0_24:
	setp.ge.s32 	%p16, %r6, %r17;
	@%p16 bra 	$L__BB0_26;
	ld.shared.u32 	%r64, [%r8];
	mul.wide.s32 	%rd19, %r6, 4;
	add.s64 	%rd20, %rd1, %rd19;
	st.global.u32 	[%rd20], %r64;
$L__BB0_26:
	ret;

}


// ===== COMPILED SASS (sm_100) =====

	.target	sm_100

	.elftype	@"ET_EXEC"


//--------------------- .note.nv.tkinfo           --------------------------
	.section	.note.nv.tkinfo,"",@"SHT_NOTE"
	.sectionflags	@"SHF_NOTE_NV_TKINFO"
	.tkinfo
        /*0018*/ 	.word	0x00000002
        /*0030*/ 	.string	""
        /*0030*/ 	.string	"ptxas"
        /*0030*/ 	.string	"Cuda compilation tools, release 13.0, V13.0.88"
        /*0030*/ 	.string	"Build cuda_13.0.r13.0/compiler.36424714_0"
        /*0030*/ 	.string	"-arch sm_100 -m 64 "



//--------------------- .note.nv.cuinfo           --------------------------
	.section	.note.nv.cuinfo,"",@"SHT_NOTE"
	.sectionflags	@"SHF_NOTE_NV_CUINFO"
        /*0018*/ 	.short	0x0002
        /*001a*/ 	.short	0x0064
        /*001c*/ 	.short	0x0082
	.zero		2


//--------------------- .nv.info                  --------------------------
	.section	.nv.info,"",@"SHT_CUDA_INFO"
	.align	4


	//----- nvinfo : EIATTR_REGCOUNT
	.align		4
        /*0000*/ 	.byte	0x04, 0x2f
        /*0002*/ 	.short	(.L_3 - .L_2)
	.align		4
.L_2:
        /*0004*/ 	.word	index@(_Z28BrentKungExclusiveScanKernelPiS_iS_)
        /*0008*/ 	.word	0x00000011


	//----- nvinfo : EIATTR_FRAME_SIZE
	.align		4
.L_3:
        /*000c*/ 	.byte	0x04, 0x11
        /*000e*/ 	.short	(.L_5 - .L_4)
	.align		4
.L_4:
        /*0010*/ 	.word	index@(_Z28BrentKungExclusiveScanKernelPiS_iS_)
        /*0014*/ 	.word	0x00000000


	//----- nvinfo : EIATTR_MIN_STACK_SIZE
	.align		4
.L_5:
        /*0018*/ 	.byte	0x04, 0x12
        /*001a*/ 	.short	(.L_7 - .L_6)
	.align		4
.L_6:
        /*001c*/ 	.word	index@(_Z28BrentKungExclusiveScanKernelPiS_iS_)
        /*0020*/ 	.word	0x00000000
.L_7:


//--------------------- .nv.compat                --------------------------
	.section	.nv.compat,"",@"SHT_CUDA_COMPAT_INFO"
	.align	4
        /*0000*/ 	.byte	0x02, 0x09, 0x00, 0x00, 0x02, 0x02, 0x01, 0x00, 0x02, 0x05, 0x05, 0x00, 0x03, 0x07, 0x01, 0x01
        /*0010*/ 	.byte	0x02, 0x03, 0x00, 0x00, 0x02, 0x06, 0x01, 0x00, 0x04, 0x0b, 0x08, 0x00, 0x09, 0x00, 0x00, 0x00
        /*0020*/ 	.byte	0x00, 0x00, 0x00, 0x00


//--------------------- .nv.info._Z28BrentKungExclusiveScanKernelPiS_iS_ --------------------------
	.section	.nv.info._Z28BrentKungExclusiveScanKernelPiS_iS_,"",@"SHT_CUDA_INFO"
	.sectionflags	@""
	.align	4


	//----- nvinfo : EIATTR_CUDA_API_VERSION
	.align		4
        /*0000*/ 	.byte	0x04, 0x37
        /*0002*/ 	.short	(.L_9 - .L_8)
.L_8:
        /*0004*/ 	.word	0x00000082


	//----- nvinfo : EIATTR_KPARAM_INFO
	.align		4
.L_9:
        /*0008*/ 	.byte	0x04, 0x17
        /*000a*/ 	.short	(.L_11 - .L_10)
.L_10:
        /*000c*/ 	.word	0x00000000
        /*0010*/ 	.short	0x0003
        /*0012*/ 	.short	0x0018
        /*0014*/ 	.byte	0x00, 0xf5, 0x21, 0x00


	//----- nvinfo : EIATTR_KPARAM_INFO
	.align		4
.L_11:
        /*0018*/ 	.byte	0x04, 0x17
        /*001a*/ 	.short	(.L_13 - .L_12)
.L_12:
        /*001c*/ 	.word	0x00000000
        /*0020*/ 	.short	0x0002
        /*0022*/ 	.short	0x0010
        /*0024*/ 	.byte	0x00, 0xf0, 0x11, 0x00


	//----- nvinfo : EIATTR_KPARAM_INFO
	.align		4
.L_13:
        /*0028*/ 	.byte	0x04, 0x17
        /*002a*/ 	.short	(.L_15 - .L_14)
.L_14:
        /*002c*/ 	.word	0x00000000
        /*0030*/ 	.short	0x0001
        /*0032*/ 	.short	0x0008
        /*0034*/ 	.byte	0x00, 0xf5, 0x21, 0x00


	//----- nvinfo : EIATTR_KPARAM_INFO
	.align		4
.L_15:
        /*0038*/ 	.byte	0x04, 0x17
        /*003a*/ 	.short	(.L_17 - .L_16)
.L_16:
        /*003c*/ 	.word	0x00000000
        /*0040*/ 	.short	0x0000
        /*0042*/ 	.short	0x0000
        /*0044*/ 	.byte	0x00, 0xf5, 0x21, 0x00


	//----- nvinfo : EIATTR_SPARSE_MMA_MASK
	.align		4
.L_17:
        /*0048*/ 	.byte	0x03, 0x50
        /*004a*/ 	.short	0x0000


	//----- nvinfo : EIATTR_MAXREG_COUNT
	.align		4
        /*004c*/ 	.byte	0x03, 0x1b
        /*004e*/ 	.short	0x00ff


	//----- nvinfo : EIATTR_NUM_BARRIERS
	.align		4
        /*0050*/ 	.byte	0x02, 0x4c
        /*0052*/ 	.byte	0x01
	.zero		1


	//----- nvinfo : EIATTR_MERCURY_ISA_VERSION
	.align		4
        /*0054*/ 	.byte	0x03, 0x5f
        /*0056*/ 	.short	0x0101


	//----- nvinfo : EIATTR_VRC_CTA_INIT_COUNT
	.align		4
        /*0058*/ 	.byte	0x02, 0x4a
	.zero		1
	.zero		1


	//----- nvinfo : EIATTR_EXIT_INSTR_OFFSETS
	.align		4
        /*005c*/ 	.byte	0x04, 0x1c
        /*005e*/ 	.short	(.L_19 - .L_18)


	//   ....[0]....
.L_18:
        /*0060*/ 	.word	0x000007c0


	//   ....[1]....
        /*0064*/ 	.word	0x00000810


	//----- nvinfo : EIATTR_CRS_STACK_SIZE
	.align		4
.L_19:
        /*0068*/ 	.byte	0x04, 0x1e
        /*006a*/ 	.short	(.L_21 - .L_20)
.L_20:
        /*006c*/ 	.word	0x00000000


	//----- nvinfo : EIATTR_CBANK_PARAM_SIZE
	.align		4
.L_21:
        /*0070*/ 	.byte	0x03, 0x19
        /*0072*/ 	.short	0x0020


	//----- nvinfo : EIATTR_PARAM_CBANK
	.align		4
        /*0074*/ 	.byte	0x04, 0x0a
        /*0076*/ 	.short	(.L_23 - .L_22)
	.align		4
.L_22:
        /*0078*/ 	.word	index@(.nv.constant0._Z28BrentKungExclusiveScanKernelPiS_iS_)
        /*007c*/ 	.short	0x0380
        /*007e*/ 	.short	0x0020


	//----- nvinfo : EIATTR_SW_WAR
	.align		4
.L_23:
        /*0080*/ 	.byte	0x04, 0x36
        /*0082*/ 	.short	(.L_25 - .L_24)
.L_24:
        /*0084*/ 	.word	0x00000008
.L_25:


//--------------------- .nv.callgraph             --------------------------
	.section	.nv.callgraph,"",@"SHT_CUDA_CALLGRAPH"
	.align	4
	.sectionentsize	8
	.align		4
        /*0000*/ 	.word	0x00000000
	.align		4
        /*0004*/ 	.word	0xffffffff
	.align		4
        /*0008*/ 	.word	0x00000000
	.align		4
        /*000c*/ 	.word	0xfffffffe
	.align		4
        /*0010*/ 	.word	0x00000000
	.align		4
        /*0014*/ 	.word	0xfffffffd
	.align		4
        /*0018*/ 	.word	0x00000000
	.align		4
        /*001c*/ 	.word	0xfffffffc


//--------------------- .nv.constant4             --------------------------
	.section	.nv.constant4,"a",@progbits
	.align	8
	.align		8
.nv.constant4:
        /*0000*/ 	.dword	blockCounter1
	.align		8
        /*0008*/ 	.dword	blockCounter2


//--------------------- .text._Z28BrentKungExclusiveScanKernelPiS_iS_ --------------------------
	.section	.text._Z28BrentKungExclusiveScanKernelPiS_iS_,"ax",@progbits
	.align	128
        .global         _Z28BrentKungExclusiveScanKernelPiS_iS_
        .type           _Z28BrentKungExclusiveScanKernelPiS_iS_,@function
        .size           _Z28BrentKungExclusiveScanKernelPiS_iS_,(.L_x_11 - _Z28BrentKungExclusiveScanKernelPiS_iS_)
        .other          _Z28BrentKungExclusiveScanKernelPiS_iS_,@"STO_CUDA_ENTRY STV_DEFAULT"
_Z28BrentKungExclusiveScanKernelPiS_iS_:
.text._Z28BrentKungExclusiveScanKernelPiS_iS_:
[----:B------:R-:W-:Y:S01]  /*0000*/  LDC R1, c[0x0][0x37c] ;  /* 0x0000df00ff017b82 */ /* 0x000fe20000000800 */
[----:B------:R-:W0:Y:S01]  /*0010*/  S2R R6, SR_TID.X ;  /* 0x0000000000067919 */ /* 0x000e220000002100 */
[----:B------:R-:W1:Y:S01]  /*0020*/  LDCU.64 UR8, c[0x0][0x358] ;  /* 0x00006b00ff0877ac */ /* 0x000e620008000a00 */
[----:B------:R-:W-:Y:S01]  /*0030*/  BSSY.RECONVERGENT B0, `(.L_x_0) ;  /* 0x000000a000007945 */ /* 0x000fe20003800200 */
[----:B0-----:R-:W-:-:S13]  /*0040*/  ISETP.NE.AND P0, PT, R6, RZ, PT ;  /* 0x000000ff0600720c */ /* 0x001fda0003f05270 */
[----:B-1----:R-:W-:Y:S05]  /*0050*/  @P0 BRA `(.L_x_1) ;  /* 0x00000000001c0947 */ /* 0x002fea0003800000 */
[----:B------:R-:W0:Y:S01]  /*0060*/  LDC.64 R2, c[0x4][RZ] ;  /* 0x01000000ff027b82 */ /* 0x000e220000000a00 */
[----:B------:R-:W-:-:S05]  /*0070*/  IMAD.MOV.U32 R5, RZ, RZ, 0x1 ;  /* 0x00000001ff057424 */ /* 0x000fca00078e00ff */
[----:B0-----:R-:W2:Y:S02]  /*0080*/  ATOMG.E.ADD.STRONG.GPU PT, R2, desc[UR8][R2.64], R5 ;  /* 0x80000005020279a8 */ /* 0x001ea400081ef108 */
[----:B------:R-:W0:Y:S01]  /*0090*/  S2UR UR5, SR_CgaCtaId ;  /* 0x00000000000579c3 */ /* 0x000e220000008800 */
[----:B------:R-:W-:Y:S02]  /*00a0*/  UMOV UR4, 0x400 ;  /* 0x0000040000047882 */ /* 0x000fe40000000000 */
[----:B0-----:R-:W-:-:S09]  /*00b0*/  ULEA UR4, UR5, UR4, 0x18 ;  /* 0x0000000405047291 */ /* 0x001fd2000f8ec0ff */
[----:B--2---:R0:W-:Y:S03]  /*00c0*/  STS [UR4], R2 ;  /* 0x00000002ff007988 */ /* 0x0041e60008000804 */
.L_x_1:
[----:B------:R-:W-:Y:S05]  /*00d0*/  BSYNC.RECONVERGENT B0 ;  /* 0x0000000000007941 */ /* 0x000fea0003800200 */
.L_x_0:
[----:B------:R-:W1:Y:S08]  /*00e0*/  S2UR UR6, SR_CgaCtaId ;  /* 0x00000000000679c3 */ /* 0x000e700000008800 */
[----:B------:R-:W-:Y:S06]  /*00f0*/  BAR.SYNC.DEFER_BLOCKING 0x0 ;  /* 0x0000000000007b1d */ /* 0x000fec0000010000 */
[----:B------:R-:W-:Y:S01]  /*0100*/  UMOV UR4, 0x400 ;  /* 0x0000040000047882 */ /* 0x000fe20000000000 */
[----:B------:R-:W2:Y:S01]  /*0110*/  LDCU UR10, c[0x0][0x390] ;  /* 0x00007200ff0a77ac */ /* 0x000ea20008000800 */
[----:B-1----:R-:W-:-:S09]  /*0120*/  ULEA UR5, UR6, UR4, 0x18 ;  /* 0x0000000406057291 */ /* 0x002fd2000f8ec0ff */
[----:B------:R-:W0:Y:S02]  /*0130*/  LDS R3, [UR5] ;  /* 0x00000005ff037984 */ /* 0x000e240008000800 */
[----:B------:R-:W1:Y:S02]  /*0140*/  LDCU UR5, c[0x0][0x360] ;  /* 0x00006c00ff0577ac */ /* 0x000e640008000800 */
[----:B-1----:R-:W-:-:S06]  /*0150*/  USHF.L.U32 UR7, UR5, 0x1, URZ ;  /* 0x0000000105077899 */ /* 0x002fcc00080006ff */
[----:B0-----:R-:W-:-:S04]  /*0160*/  IMAD R2, R3, UR7, R6 ;  /* 0x0000000703027c24 */ /* 0x001fc8000f8e0206 */
[C---:B------:R-:W-:Y:S01]  /*0170*/  VIADD R0, R2.reuse, UR5 ;  /* 0x0000000502007c36 */ /* 0x040fe20008000000 */
[----:B------:R-:W-:-:S04]  /*0180*/  ISETP.GE.AND P0, PT, R2, 0x1, PT ;  /* 0x000000010200780c */ /* 0x000fc80003f06270 */
[----:B--2---:R-:W-:Y:S02]  /*0190*/  ISETP.GE.OR P0, PT, R2, UR10, !P0 ;  /* 0x0000000a02007c0c */ /* 0x004fe4000c706670 */
[----:B------:R-:W-:-:S11]  /*01a0*/  ISETP.GE.AND P1, PT, R0, UR10, PT ;  /* 0x0000000a00007c0c */ /* 0x000fd6000bf26270 */
[----:B------:R-:W0:Y:S01]  /*01b0*/  @!P0 LDC.64 R8, c[0x0][0x380] ;  /* 0x0000e000ff088b82 */ /* 0x000e220000000a00 */
[----:B------:R-:W-:-:S07]  /*01c0*/  @!P0 VIADD R5, R2, 0xffffffff ;  /* 0xffffffff02058836 */ /* 0x000fce0000000000 */
[----:B------:R-:W1:Y:S01]  /*01d0*/  @!P1 LDC.64 R10, c[0x0][0x380] ;  /* 0x0000e000ff0a9b82 */ /* 0x000e620000000a00 */
[----:B0-----:R-:W-:-:S06]  /*01e0*/  @!P0 IMAD.WIDE.U32 R8, R5, 0x4, R8 ;  /* 0x0000000405088825 */ /* 0x001fcc00078e0008 */
[----:B------:R-:W2:Y:S01]  /*01f0*/  @!P0 LDG.E R8, desc[UR8][R8.64] ;  /* 0x0000000808088981 */ /* 0x000ea2000c1e1900 */
[----:B-1----:R-:W-:-:S06]  /*0200*/  @!P1 IMAD.WIDE R10, R0, 0x4, R10 ;  /* 0x00000004000a9825 */ /* 0x002fcc00078e020a */
[----:B------:R-:W3:Y:S01]  /*0210*/  @!P1 LDG.E R11, desc[UR8][R10.64+-0x4] ;  /* 0xfffffc080a0b9981 */ /* 0x000ee2000c1e1900 */
[----:B------:R-:W-:-:S04]  /*0220*/  UIADD3 UR4, UPT, UPT, UR4, 0x10, URZ ;  /* 0x0000001004047890 */ /* 0x000fc8000fffe0ff */
[----:B------:R-:W-:Y:S01]  /*0230*/  ULEA UR4, UR6, UR4, 0x18 ;  /* 0x0000000406047291 */ /* 0x000fe2000f8ec0ff */
[----:B------:R-:W-:-:S05]  /*0240*/  MOV R12, UR5 ;  /* 0x00000005000c7c02 */ /* 0x000fca0008000f00 */
[----:B------:R-:W-:-:S05]  /*0250*/  LEA R5, R6, UR4, 0x2 ;  /* 0x0000000406057c11 */ /* 0x000fca000f8e10ff */
[----:B------:R-:W-:Y:S01]  /*0260*/  IMAD R4, R12, 0x4, R5 ;  /* 0x000000040c047824 */ /* 0x000fe200078e0205 */
[----:B------:R-:W-:Y:S01]  /*0270*/  LEA R7, R6, 0x2, 0x1 ;  /* 0x0000000206077811 */ /* 0x000fe200078e08ff */
[----:B------:R-:W-:Y:S01]  /*0280*/  IMAD.MOV.U32 R14, RZ, RZ, 0x1 ;  /* 0x00000001ff0e7424 */ /* 0x000fe200078e00ff */
[----:B--2---:R0:W-:Y:S04]  /*0290*/  @!P0 STS [R5], R8 ;  /* 0x0000000805008388 */ /* 0x0041e80000000800 */
[----:B------:R0:W-:Y:S04]  /*02a0*/  @P0 STS [R5], RZ ;  /* 0x000000ff05000388 */ /* 0x0001e80000000800 */
[----:B---3--:R0:W-:Y:S02]  /*02b0*/  @!P1 STS [R4], R11 ;  /* 0x0000000b04009388 */ /* 0x0081e40000000800 */
.L_x_2:
[----:B------:R-:W-:Y:S01]  /*02c0*/  IMAD R9, R7, R14, RZ ;  /* 0x0000000e07097224 */ /* 0x000fe200078e02ff */
[----:B------:R-:W-:Y:S03]  /*02d0*/  BAR.SYNC.DEFER_BLOCKING 0x0 ;  /* 0x0000000000007b1d */ /* 0x000fe60000010000 */
[----:B0-----:R-:W-:-:S05]  /*02e0*/  VIADD R8, R9, 0xffffffff ;  /* 0xffffffff09087836 */ /* 0x001fca0000000000 */
[----:B------:R-:W-:-:S13]  /*02f0*/  ISETP.GE.U32.AND P0, PT, R8, UR7, PT ;  /* 0x0000000708007c0c */ /* 0x000fda000bf06070 */
[----:B------:R-:W-:-:S04]  /*0300*/  @!P0 IADD3 R8, PT, PT, R9, -R14, RZ ;  /* 0x8000000e09088210 */ /* 0x000fc80007ffe0ff */
[----:B------:R-:W-:-:S05]  /*0310*/  @!P0 LEA R9, R8, UR4, 0x2 ;  /* 0x0000000408098c11 */ /* 0x000fca000f8e10ff */
[C---:B------:R-:W-:Y:S02]  /*0320*/  @!P0 IMAD R8, R14.reuse, 0x4, R9 ;  /* 0x000000040e088824 */ /* 0x040fe400078e0209 */
[----:B------:R-:W-:Y:S01]  /*0330*/  @!P0 LDS R9, [R9+-0x4] ;  /* 0xfffffc0009098984 */ /* 0x000fe20000000800 */
[----:B------:R-:W-:-:S03]  /*0340*/  IMAD.SHL.U32 R14, R14, 0x2, RZ ;  /* 0x000000020e0e7824 */ /* 0x000fc600078e00ff */
[----:B------:R-:W0:Y:S02]  /*0350*/  @!P0 LDS R10, [R8+-0x4] ;  /* 0xfffffc00080a8984 */ /* 0x000e240000000800 */
[----:B0-----:R-:W-:-:S05]  /*0360*/  @!P0 IMAD.IADD R11, R9, 0x1, R10 ;  /* 0x00000001090b8824 */ /* 0x001fca00078e020a */
[----:B------:R1:W-:Y:S01]  /*0370*/  @!P0 STS [R8+-0x4], R11 ;  /* 0xfffffc0b08008388 */ /* 0x0003e20000000800 */
[----:B------:R-:W-:-:S13]  /*0380*/  ISETP.GE.U32.AND P0, PT, R14, UR7, PT ;  /* 0x000000070e007c0c */ /* 0x000fda000bf06070 */
[----:B-1----:R-:W-:Y:S05]  /*0390*/  @!P0 BRA `(.L_x_2) ;  /* 0xfffffffc00c88947 */ /* 0x002fea000383ffff */
[----:B------:R-:W-:Y:S01]  /*03a0*/  ISETP.GE.U32.AND P1, PT, R12, 0x2, PT ;  /* 0x000000020c00780c */ /* 0x000fe20003f26070 */
[----:B------:R-:W-:Y:S01]  /*03b0*/  ULEA UR5, UR5, UR4, 0x3 ;  /* 0x0000000405057291 */ /* 0x000fe2000f8e18ff */
[----:B------:R-:W-:-:S11]  /*03c0*/  ISETP.NE.AND P0, PT, R6, RZ, PT ;  /* 0x000000ff0600720c */ /* 0x000fd60003f05270 */
[----:B------:R-:W-:Y:S05]  /*03d0*/  @!P1 BRA `(.L_x_3) ;  /* 0x0000000000389947 */ /* 0x000fea0003800000 */
.L_x_4:
[----:B------:R-:W-:Y:S01]  /*03e0*/  SHF.R.U32.HI R10, RZ, 0x1, R12 ;  /* 0x00000001ff0a7819 */ /* 0x000fe2000001160c */
[----:B------:R-:W-:Y:S04]  /*03f0*/  BAR.SYNC.DEFER_BLOCKING 0x0 ;  /* 0x0000000000007b1d */ /* 0x000fe80000010000 */
[----:B------:R-:W-:-:S05]  /*0400*/  IMAD R9, R7, R10, RZ ;  /* 0x0000000a07097224 */ /* 0x000fca00078e02ff */
[----:B------:R-:W-:-:S04]  /*0410*/  IADD3 R6, PT, PT, R9, -0x1, R10 ;  /* 0xffffffff09067810 */ /* 0x000fc80007ffe00a */
[----:B------:R-:W-:-:S13]  /*0420*/  ISETP.GE.U32.AND P1, PT, R6, UR7, PT ;  /* 0x0000000706007c0c */ /* 0x000fda000bf26070 */
[----:B------:R-:W-:-:S04]  /*0430*/  @!P1 LEA R6, R9, UR4, 0x2 ;  /* 0x0000000409069c11 */ /* 0x000fc8000f8e10ff */
[----:B------:R-:W-:Y:S02]  /*0440*/  @!P1 LEA R8, R10, R6, 0x2 ;  /* 0x000000060a089211 */ /* 0x000fe400078e10ff */
[----:B------:R-:W-:Y:S04]  /*0450*/  @!P1 LDS R6, [R6+-0x4] ;  /* 0xfffffc0006069984 */ /* 0x000fe80000000800 */
[----:B------:R-:W0:Y:S02]  /*0460*/  @!P1 LDS R9, [R8+-0x4] ;  /* 0xfffffc0008099984 */ /* 0x000e240000000800 */
[----:B0-----:R-:W-:-:S05]  /*0470*/  @!P1 IMAD.IADD R9, R6, 0x1, R9 ;  /* 0x0000000106099824 */ /* 0x001fca00078e0209 */
[----:B------:R0:W-:Y:S01]  /*0480*/  @!P1 STS [R8+-0x4], R9 ;  /* 0xfffffc0908009388 */ /* 0x0001e20000000800 */
[----:B------:R-:W-:Y:S01]  /*0490*/  ISETP.GT.U32.AND P1, PT, R12, 0x3, PT ;  /* 0x000000030c00780c */ /* 0x000fe20003f24070 */
[----:B------:R-:W-:-:S12]  /*04a0*/  IMAD.MOV.U32 R12, RZ, RZ, R10 ;  /* 0x000000ffff0c7224 */ /* 0x000fd800078e000a */
[----:B0-----:R-:W-:Y:S05]  /*04b0*/  @P1 BRA `(.L_x_4) ;  /* 0xfffffffc00c81947 */ /* 0x001fea000383ffff */
.L_x_3:
[----:B------:R-:W-:Y:S05]  /*04c0*/  @P0 BRA `(.L_x_5) ;  /* 0x0000000000700947 */ /* 0x000fea0003800000 */
[----:B------:R-:W0:Y:S01]  /*04d0*/  LDS R9, [UR5+-0x4] ;  /* 0xfffffc05ff097984 */ /* 0x000e220008000800 */
[----:B------:R-:W1:Y:S01]  /*04e0*/  LDC.64 R10, c[0x0][0x398] ;  /* 0x0000e600ff0a7b82 */ /* 0x000e620000000a00 */
[C---:B------:R-:W-:Y:S01]  /*04f0*/  ISETP.GE.AND P0, PT, R3.reuse, 0x1, PT ;  /* 0x000000010300780c */ /* 0x040fe20003f06270 */
[----:B-1----:R-:W-:-:S05]  /*0500*/  IMAD.WIDE R6, R3, 0x4, R10 ;  /* 0x0000000403067825 */ /* 0x002fca00078e020a */
[----:B0-----:R0:W-:Y:S07]  /*0510*/  STG.E desc[UR8][R6.64], R9 ;  /* 0x0000000906007986 */ /* 0x0011ee000c101908 */
[----:B------:R-:W-:Y:S05]  /*0520*/  @!P0 BRA `(.L_x_6) ;  /* 0x00000000004c8947 */ /* 0x000fea0003800000 */
[----:B0-----:R-:W0:Y:S01]  /*0530*/  LDC.64 R8, c[0x4][0x8] ;  /* 0x01000200ff087b82 */ /* 0x001e220000000a00 */
[----:B------:R-:W-:Y:S01]  /*0540*/  BSSY B0, `(.L_x_7) ;  /* 0x0000005000007945 */ /* 0x000fe20003800000 */
.L_x_8:
[----:B------:R-:W-:Y:S05]  /*0550*/  YIELD ;  /* 0x0000000000007946 */ /* 0x000fea0003800000 */
[----:B0-----:R-:W2:Y:S02]  /*0560*/  ATOMG.E.OR.STRONG.GPU PT, R6, desc[UR8][R8.64], RZ ;  /* 0x800000ff080679a8 */ /* 0x001ea4000b1ef108 */
[----:B--2---:R-:W-:-:S13]  /*0570*/  ISETP.GE.AND P0, PT, R6, R3, PT ;  /* 0x000000030600720c */ /* 0x004fda0003f06270 */
[----:B------:R-:W-:Y:S05]  /*0580*/  @!P0 BRA `(.L_x_8) ;  /* 0xfffffffc00f08947 */ /* 0x000fea000383ffff */
[----:B------:R-:W-:Y:S05]  /*0590*/  BSYNC B0 ;  /* 0x0000000000007941 */ /* 0x000fea0003800000 */
.L_x_7:
[C---:B------:R-:W-:Y:S01]  /*05a0*/  IADD3 R7, PT, PT, R3.reuse, -0x1, RZ ;  /* 0xffffffff03077810 */ /* 0x040fe20007ffe0ff */
[----:B------:R-:W-:-:S04]  /*05b0*/  IMAD.WIDE.U32 R8, R3, 0x4, R10 ;  /* 0x0000000403087825 */ /* 0x000fc800078e000a */
[----:B------:R-:W-:Y:S02]  /*05c0*/  IMAD.WIDE.U32 R6, R7, 0x4, R10 ;  /* 0x0000000407067825 */ /* 0x000fe400078e000a */
[----:B------:R-:W2:Y:S04]  /*05d0*/  LDG.E R11, desc[UR8][R8.64] ;  /* 0x00000008080b7981 */ /* 0x000ea8000c1e1900 */
[----:B------:R-:W2:Y:S02]  /*05e0*/  LDG.E R6, desc[UR8][R6.64] ;  /* 0x0000000806067981 */ /* 0x000ea4000c1e1900 */
[----:B--2---:R-:W-:Y:S02]  /*05f0*/  IMAD.IADD R11, R6, 0x1, R11 ;  /* 0x00000001060b7824 */ /* 0x004fe400078e020b */
[----:B------:R1:W-:Y:S04]  /*0600*/  STS [UR5], R6 ;  /* 0x00000006ff007988 */ /* 0x0003e80008000805 */
[----:B------:R1:W-:Y:S01]  /*0610*/  STG.E desc[UR8][R8.64], R11 ;  /* 0x0000000b08007986 */ /* 0x0003e2000c101908 */
[----:B------:R-:W-:Y:S06]  /*0620*/  MEMBAR.SC.GPU ;  /* 0x0000000000007992 */ /* 0x000fec0000002000 */
[----:B------:R-:W-:-:S00]  /*0630*/  ERRBAR ;  /* 0x00000000000079ab */ /* 0x000fc00000000000 */
[----:B------:R-:W-:Y:S06]  /*0640*/  CGAERRBAR ;  /* 0x00000000000075ab */ /* 0x000fec0000000000 */
[----:B------:R-:W-:Y:S01]  /*0650*/  CCTL.IVALL ;  /* 0x00000000ff00798f */ /* 0x000fe20002000000 */
.L_x_6:
[----:B01----:R-:W0:Y:S01]  /*0660*/  LDC.64 R6, c[0x4][0x8] ;  /* 0x01000200ff067b82 */ /* 0x003e220000000a00 */
[----:B------:R-:W-:-:S05]  /*0670*/  IMAD.MOV.U32 R9, RZ, RZ, 0x1 ;  /* 0x00000001ff097424 */ /* 0x000fca00078e00ff */
[----:B0-----:R0:W5:Y:S02]  /*0680*/  ATOMG.E.ADD.STRONG.GPU PT, RZ, desc[UR8][R6.64], R9 ;  /* 0x8000000906ff79a8 */ /* 0x00116400081ef108 */
.L_x_5:
[----:B------:R-:W-:Y:S01]  /*0690*/  ISETP.GE.AND P0, PT, R3, 0x1, PT ;  /* 0x000000010300780c */ /* 0x000fe20003f06270 */
[----:B------:R-:W-:Y:S05]  /*06a0*/  WARPSYNC.ALL ;  /* 0x0000000000007948 */ /* 0x000fea0003800000 */
[----:B------:R-:W-:Y:S07]  /*06b0*/  BAR.SYNC.DEFER_BLOCKING 0x0 ;  /* 0x0000000000007b1d */ /* 0x000fee0000010000 */
[----:B------:R-:W-:Y:S05]  /*06c0*/  @!P0 BRA `(.L_x_9) ;  /* 0x0000000000208947 */ /* 0x000fea0003800000 */
[----:B------:R-:W-:Y:S04]  /*06d0*/  LDS R3, [UR5] ;  /* 0x00000005ff037984 */ /* 0x000fe80008000800 */
[----:B0-----:R-:W0:Y:S02]  /*06e0*/  LDS R6, [R5] ;  /* 0x0000000005067984 */ /* 0x001e240000000800 */
[----:B0-----:R-:W-:-:S05]  /*06f0*/  IADD3 R6, PT, PT, R3, R6, RZ ;  /* 0x0000000603067210 */ /* 0x001fca0007ffe0ff */
[----:B------:R-:W-:Y:S04]  /*0700*/  STS [R5], R6 ;  /* 0x0000000605007388 */ /* 0x000fe80000000800 */
[----:B------:R-:W-:Y:S04]  /*0710*/  LDS R3, [UR5] ;  /* 0x00000005ff037984 */ /* 0x000fe80008000800 */
[----:B------:R-:W0:Y:S02]  /*0720*/  LDS R8, [R4] ;  /* 0x0000000004087984 */ /* 0x000e240000000800 */
[----:B0-----:R-:W-:-:S05]  /*0730*/  IMAD.IADD R3, R3, 0x1, R8 ;  /* 0x0000000103037824 */ /* 0x001fca00078e0208 */
[----:B------:R1:W-:Y:S02]  /*0740*/  STS [R4], R3 ;  /* 0x0000000304007388 */ /* 0x0003e40000000800 */
.L_x_9:
[----:B------:R-:W2:Y:S02]  /*0750*/  LDCU UR4, c[0x0][0x390] ;  /* 0x00007200ff0477ac */ /* 0x000ea40008000800 */
[----:B--2---:R-:W-:Y:S02]  /*0760*/  ISETP.GE.AND P0, PT, R2, UR4, PT ;  /* 0x0000000402007c0c */ /* 0x004fe4000bf06270 */
[----:B------:R-:W-:-:S11]  /*0770*/  ISETP.GE.AND P1, PT, R0, UR4, PT ;  /* 0x0000000400007c0c */ /* 0x000fd6000bf26270 */
[----:B------:R-:W2:Y:S01]  /*0780*/  @!P0 LDS R5, [R5] ;  /* 0x0000000005058984 */ /* 0x000ea20000000800 */
[----:B0-----:R-:W1:Y:S02]  /*0790*/  @!P0 LDC.64 R6, c[0x0][0x388] ;  /* 0x0000e200ff068b82 */ /* 0x001e640000000a00 */
[----:B-1----:R-:W-:-:S05]  /*07a0*/  @!P0 IMAD.WIDE R2, R2, 0x4, R6 ;  /* 0x0000000402028825 */ /* 0x002fca00078e0206 */
[----:B--2---:R0:W-:Y:S01]  /*07b0*/  @!P0 STG.E desc[UR8][R2.64], R5 ;  /* 0x0000000502008986 */ /* 0x0041e2000c101908 */
[----:B------:R-:W-:Y:S05]  /*07c0*/  @P1 EXIT ;  /* 0x000000000000194d */ /* 0x000fea0003800000 */
[----:B0-----:R-:W0:Y:S01]  /*07d0*/  LDS R5, [R4] ;  /* 0x0000000004057984 */ /* 0x001e220000000800 */
[----:B------:R-:W1:Y:S02]  /*07e0*/  LDC.64 R2, c[0x0][0x388] ;  /* 0x0000e200ff027b82 */ /* 0x000e640000000a00 */
[----:B-1----:R-:W-:-:S05]  /*07f0*/  IMAD.WIDE R2, R0, 0x4, R2 ;  /* 0x0000000400027825 */ /* 0x002fca00078e0202 */
[----:B0-----:R-:W-:Y:S01]  /*0800*/  STG.E desc[UR8][R2.64], R5 ;  /* 0x0000000502007986 */ /* 0x001fe2000c101908 */
[----:B------:R-:W-:Y:S05]  /*0810*/  EXIT ;  /* 0x000000000000794d */ /* 0x000fea0003800000 */
.L_x_10:
[----:B------:R-:W-:-:S00]  /*0820*/  BRA `(.L_x_10) ;  /* 0xfffffffc00fc7947 */ /* 0x000fc0000383ffff */
[----:B------:R-:W-:-:S00]  /*0830*/  NOP ;  /* 0x0000000000007918 */ /* 0x000fc00000000000 */
        /* <DEDUP_REMOVED lines=12> */
.L_x_11:


//--------------------- .nv.shared._Z28BrentKungExclusiveScanKernelPiS_iS_ --------------------------
	.section	.nv.shared._Z28BrentKungExclusiveScanKernelPiS_iS_,"aw",@nobits
	.sectionflags	@""
	.align	16
.nv.shared._Z28BrentKungExclusiveScanKernelPiS_iS_:
	.zero		1040


//--------------------- .nv.shared.reserved.0     --------------------------
	.section	.nv.shared.reserved.0,"aw",@nobits
	.weak		__nv_reservedSMEM_offset_0_alias
	.size		__nv_reservedSMEM_offset_0_alias, 0, 64
	.other		__nv_reservedSMEM_offset_0_alias,@"STO_CUDA_RESERVED_SHARED STV_DEFAULT"
__nv_reservedSMEM_offset_0_alias:
	.zero		0
	.zero		64


//--------------------- .nv.global                --------------------------
	.section	.nv.global,"aw",@nobits
	.align	4
.nv.global:
	.type		blockCounter1,@object
	.size		blockCounter1,(blockCounter2 - blockCounter1)
blockCounter1:
	.zero		4
	.type		blockCounter2,@object
	.size		blockCounter2,(.L_1 - blockCounter2)
blockCounter2:
	.zero		4
.L_1:


//--------------------- .nv.constant0._Z28BrentKungExclusiveScanKernelPiS_iS_ --------------------------
	.section	.nv.constant0._Z28BrentKungExclusiveScanKernelPiS_iS_,"a",@progbits
	.sectionflags	@""
	.align	4
.nv.constant0._Z28BrentKungExclusiveScanKernelPiS_iS_:
	.zero		928


//--------------------- SYMBOLS --------------------------

	.type		.nv.reservedSmem.offset0,@object
	.size		.nv.reservedSmem.offset0,0x4
	.type		.nv.reservedSmem.cap,@object
	.size		.nv.reservedSmem.cap,0x4
